	.headerflags	@"EF_CUDA_TEXMODE_UNIFIED EF_CUDA_64BIT_ADDRESS EF_CUDA_ACCELERATORS EF_CUDA_SM90 EF_CUDA_VIRTUAL_SM(EF_CUDA_SM90)"
	.elftype	@"ET_EXEC"


//--------------------- .nv.info                  --------------------------
	.section	.nv.info,"",@"SHT_CUDA_INFO"
	.align	4


	//----- nvinfo : EIATTR_REGCOUNT
	.align		4
        /*0000*/ 	.byte	0x04, 0x2f
        /*0002*/ 	.short	(.L_1 - .L_0)
	.align		4
.L_0:
        /*0004*/ 	.word	index@(triton_per_fused_mul_sub_sum_2)
        /*0008*/ 	.word	0x00000020


	//----- nvinfo : EIATTR_MIN_STACK_SIZE
	.align		4
.L_1:
        /*000c*/ 	.byte	0x04, 0x12
        /*000e*/ 	.short	(.L_3 - .L_2)
	.align		4
.L_2:
        /*0010*/ 	.word	index@(triton_per_fused_mul_sub_sum_2)
        /*0014*/ 	.word	0x00000000


	//----- nvinfo : EIATTR_FRAME_SIZE
	.align		4
.L_3:
        /*0018*/ 	.byte	0x04, 0x11
        /*001a*/ 	.short	(.L_5 - .L_4)
	.align		4
.L_4:
        /*001c*/ 	.word	index@(triton_per_fused_mul_sub_sum_2)
        /*0020*/ 	.word	0x00000000


	//----- nvinfo : EIATTR_MIN_STACK_SIZE
	.align		4
.L_5:
        /*0024*/ 	.byte	0x04, 0x12
        /*0026*/ 	.short	(.L_7 - .L_6)
	.align		4
.L_6:
        /*0028*/ 	.word	index@(triton_per_fused_mul_sub_sum_2)
        /*002c*/ 	.word	0x00000000
.L_7:


//--------------------- .nv.info.triton_per_fused_mul_sub_sum_2 --------------------------
	.section	.nv.info.triton_per_fused_mul_sub_sum_2,"",@"SHT_CUDA_INFO"
	.sectionflags	@""
	.align	4


	//----- nvinfo : EIATTR_CUDA_API_VERSION
	.align		4
        /*0000*/ 	.byte	0x04, 0x37
        /*0002*/ 	.short	(.L_9 - .L_8)
.L_8:
        /*0004*/ 	.word	0x0000007c


	//----- nvinfo : EIATTR_KPARAM_INFO
	.align		4
.L_9:
        /*0008*/ 	.byte	0x04, 0x17
        /*000a*/ 	.short	(.L_11 - .L_10)
.L_10:
        /*000c*/ 	.word	0x00000000
        /*0010*/ 	.short	0x0007
        /*0012*/ 	.short	0x0034
        /*0014*/ 	.byte	0x00, 0xf0, 0x11, 0x00


	//----- nvinfo : EIATTR_KPARAM_INFO
	.align		4
.L_11:
        /*0018*/ 	.byte	0x04, 0x17
        /*001a*/ 	.short	(.L_13 - .L_12)
.L_12:
        /*001c*/ 	.word	0x00000000
        /*0020*/ 	.short	0x0006
        /*0022*/ 	.short	0x0030
        /*0024*/ 	.byte	0x00, 0xf0, 0x11, 0x00


	//----- nvinfo : EIATTR_KPARAM_INFO
	.align		4
.L_13:
        /*0028*/ 	.byte	0x04, 0x17
        /*002a*/ 	.short	(.L_15 - .L_14)
.L_14:
        /*002c*/ 	.word	0x00000000
        /*0030*/ 	.short	0x0005
        /*0032*/ 	.short	0x0028
        /*0034*/ 	.byte	0x00, 0xf4, 0x21, 0x00


	//----- nvinfo : EIATTR_KPARAM_INFO
	.align		4
.L_15:
        /*0038*/ 	.byte	0x04, 0x17
        /*003a*/ 	.short	(.L_17 - .L_16)
.L_16:
        /*003c*/ 	.word	0x00000000
        /*0040*/ 	.short	0x0004
        /*0042*/ 	.short	0x0020
        /*0044*/ 	.byte	0x00, 0xf4, 0x21, 0x00


	//----- nvinfo : EIATTR_KPARAM_INFO
	.align		4
.L_17:
        /*0048*/ 	.byte	0x04, 0x17
        /*004a*/ 	.short	(.L_19 - .L_18)
.L_18:
        /*004c*/ 	.word	0x00000000
        /*0050*/ 	.short	0x0003
        /*0052*/ 	.short	0x0018
        /*0054*/ 	.byte	0x00, 0xf4, 0x21, 0x00


	//----- nvinfo : EIATTR_KPARAM_INFO
	.align		4
.L_19:
        /*0058*/ 	.byte	0x04, 0x17
        /*005a*/ 	.short	(.L_21 - .L_20)
.L_20:
        /*005c*/ 	.word	0x00000000
        /*0060*/ 	.short	0x0002
        /*0062*/ 	.short	0x0010
        /*0064*/ 	.byte	0x00, 0xf4, 0x21, 0x00


	//----- nvinfo : EIATTR_KPARAM_INFO
	.align		4
.L_21:
        /*0068*/ 	.byte	0x04, 0x17
        /*006a*/ 	.short	(.L_23 - .L_22)
.L_22:
        /*006c*/ 	.word	0x00000000
        /*0070*/ 	.short	0x0001
        /*0072*/ 	.short	0x0008
        /*0074*/ 	.byte	0x00, 0xf4, 0x21, 0x00


	//----- nvinfo : EIATTR_KPARAM_INFO
	.align		4
.L_23:
        /*0078*/ 	.byte	0x04, 0x17
        /*007a*/ 	.short	(.L_25 - .L_24)
.L_24:
        /*007c*/ 	.word	0x00000000
        /*0080*/ 	.short	0x0000
        /*0082*/ 	.short	0x0000
        /*0084*/ 	.byte	0x00, 0xf4, 0x21, 0x00


	//----- nvinfo : EIATTR_SPARSE_MMA_MASK
	.align		4
.L_25:
        /*0088*/ 	.byte	0x03, 0x50
        /*008a*/ 	.short	0x0000


	//----- nvinfo : EIATTR_MAXREG_COUNT
	.align		4
        /*008c*/ 	.byte	0x03, 0x1b
        /*008e*/ 	.short	0x00ff


	//----- nvinfo : EIATTR_COOP_GROUP_MASK_REGIDS
	.align		4
        /*0090*/ 	.byte	0x04, 0x29
        /*0092*/ 	.short	(.L_27 - .L_26)


	//   ....[0]....
.L_26:
        /*0094*/ 	.word	0xffffffff


	//   ....[1]....
        /*0098*/ 	.word	0xffffffff


	//----- nvinfo : EIATTR_COOP_GROUP_INSTR_OFFSETS
	.align		4
.L_27:
        /*009c*/ 	.byte	0x04, 0x28
        /*009e*/ 	.short	(.L_29 - .L_28)


	//   ....[0]....
.L_28:
        /*00a0*/ 	.word	0x00000b00


	//   ....[1]....
        /*00a4*/ 	.word	0x00000b20


	//----- nvinfo : EIATTR_EXIT_INSTR_OFFSETS
	.align		4
.L_29:
        /*00a8*/ 	.byte	0x04, 0x1c
        /*00aa*/ 	.short	(.L_31 - .L_30)


	//   ....[0]....
.L_30:
        /*00ac*/ 	.word	0x00000b70


	//   ....[1]....
        /*00b0*/ 	.word	0x00000bc0


	//----- nvinfo : EIATTR_REQNTID
	.align		4
.L_31:
        /*00b4*/ 	.byte	0x04, 0x10
        /*00b6*/ 	.short	(.L_33 - .L_32)
.L_32:
        /*00b8*/ 	.word	0x00000080
        /*00bc*/ 	.word	0x00000001
        /*00c0*/ 	.word	0x00000001


	//----- nvinfo : EIATTR_CBANK_PARAM_SIZE
	.align		4
.L_33:
        /*00c4*/ 	.byte	0x03, 0x19
        /*00c6*/ 	.short	0x0038


	//----- nvinfo : EIATTR_PARAM_CBANK
	.align		4
        /*00c8*/ 	.byte	0x04, 0x0a
        /*00ca*/ 	.short	(.L_35 - .L_34)
	.align		4
.L_34:
        /*00cc*/ 	.word	index@(.nv.constant0.triton_per_fused_mul_sub_sum_2)
        /*00d0*/ 	.short	0x0210
        /*00d2*/ 	.short	0x0038


	//----- nvinfo : EIATTR_SW_WAR
	.align		4
.L_35:
        /*00d4*/ 	.byte	0x04, 0x36
        /*00d6*/ 	.short	(.L_37 - .L_36)
.L_36:
        /*00d8*/ 	.word	0x00000008
.L_37:


//--------------------- .nv.callgraph             --------------------------
	.section	.nv.callgraph,"",@"SHT_CUDA_CALLGRAPH"
	.align	4
	.sectionentsize	8
	.align		4
        /*0000*/ 	.word	0x00000000
	.align		4
        /*0004*/ 	.word	0xffffffff
	.align		4
        /*0008*/ 	.word	0x00000000
	.align		4
        /*000c*/ 	.word	0xfffffffe
	.align		4
        /*0010*/ 	.word	0x00000000
	.align		4
        /*0014*/ 	.word	0xfffffffd
	.align		4
        /*0018*/ 	.word	0x00000000
	.align		4
        /*001c*/ 	.word	0xfffffffc


//--------------------- .text.triton_per_fused_mul_sub_sum_2 --------------------------
	.section	.text.triton_per_fused_mul_sub_sum_2,"ax",@progbits
	.sectionflags	@"SHF_BARRIERS=1"
	.align	128
        .global         triton_per_fused_mul_sub_sum_2
        .type           triton_per_fused_mul_sub_sum_2,@function
        .size           triton_per_fused_mul_sub_sum_2,(.L_x_1 - triton_per_fused_mul_sub_sum_2)
        .other          triton_per_fused_mul_sub_sum_2,@"STO_CUDA_ENTRY STV_DEFAULT"
triton_per_fused_mul_sub_sum_2:
.text.triton_per_fused_mul_sub_sum_2:
[----:B------:R-:W0:Y:S01]  /*0000*/  LDC R1, c[0x0][0x28] ;  /* 0x00000a00ff017b82 */ /* 0x000e220000000800 */
[----:B------:R-:W1:Y:S07]  /*0010*/  S2R R7, SR_CTAID.X ;  /* 0x0000000000077919 */ /* 0x000e6e0000002500 */
[----:B------:R-:W2:Y:S01]  /*0020*/  LDC.64 R4, c[0x0][0x210] ;  /* 0x00008400ff047b82 */ /* 0x000ea20000000a00 */
[----:B------:R-:W-:Y:S01]  /*0030*/  ULDC.64 UR6, c[0x0][0x208] ;  /* 0x0000820000067ab9 */ /* 0x000fe20000000a00 */
[----:B------:R-:W3:Y:S01]  /*0040*/  S2R R2, SR_TID.X ;  /* 0x0000000000027919 */ /* 0x000ee20000002100 */
[----:B-1----:R-:W-:Y:S01]  /*0050*/  SHF.R.S32.HI R17, RZ, 0x1a, R7 ;  /* 0x0000001aff117819 */ /* 0x002fe20000011407 */
[----:B------:R-:W-:-:S03]  /*0060*/  IMAD.SHL.U32 R7, R7, 0x20, RZ ;  /* 0x0000002007077824 */ /* 0x000fc600078e00ff */
[----:B------:R-:W-:Y:S02]  /*0070*/  SGXT R17, R17, 0x1 ;  /* 0x000000011111781a */ /* 0x000fe40000000200 */
[----:B---3--:R-:W-:-:S04]  /*0080*/  LOP3.LUT R0, R7, 0x1f, R2, 0xf8, !PT ;  /* 0x0000001f07007812 */ /* 0x008fc800078ef802 */
[CC--:B------:R-:W-:Y:S02]  /*0090*/  LEA.HI R3, R17.reuse, R0.reuse, RZ, 0x2 ;  /* 0x0000000011037211 */ /* 0x0c0fe400078f10ff */
[----:B------:R-:W-:Y:S02]  /*00a0*/  LEA.HI R8, R17, R0, RZ, 0x7 ;  /* 0x0000000011087211 */ /* 0x000fe400078f38ff */
[--C-:B------:R-:W-:Y:S02]  /*00b0*/  SHF.R.S32.HI R6, RZ, 0x2, R3.reuse ;  /* 0x00000002ff067819 */ /* 0x100fe40000011403 */
[----:B------:R-:W-:Y:S01]  /*00c0*/  SHF.R.S32.HI R3, RZ, 0x1f, R3 ;  /* 0x0000001fff037819 */ /* 0x000fe20000011403 */
[----:B------:R-:W-:Y:S01]  /*00d0*/  IMAD.SHL.U32 R8, R8, 0x4, RZ ;  /* 0x0000000408087824 */ /* 0x000fe200078e00ff */
[----:B------:R-:W-:Y:S02]  /*00e0*/  ISETP.GE.AND P0, PT, R0, 0x200, PT ;  /* 0x000002000000780c */ /* 0x000fe40003f06270 */
[----:B------:R-:W-:-:S02]  /*00f0*/  LEA.HI R3, R3, R6, RZ, 0x5 ;  /* 0x0000000603037211 */ /* 0x000fc400078f28ff */
[----:B------:R-:W-:Y:S02]  /*0100*/  LOP3.LUT R8, R8, 0xfffffe00, RZ, 0xc0, !PT ;  /* 0xfffffe0008087812 */ /* 0x000fe400078ec0ff */
[----:B------:R-:W-:Y:S02]  /*0110*/  LOP3.LUT R9, R3, 0xffffffe0, RZ, 0xc0, !PT ;  /* 0xffffffe003097812 */ /* 0x000fe400078ec0ff */
[----:B------:R-:W-:Y:S02]  /*0120*/  LOP3.LUT R3, R2, 0x60, RZ, 0xc0, !PT ;  /* 0x0000006002037812 */ /* 0x000fe400078ec0ff */
[----:B------:R-:W-:Y:S01]  /*0130*/  IADD3 R8, R8, R6, -R9 ;  /* 0x0000000608087210 */ /* 0x000fe20007ffe809 */
[----:B------:R-:W-:-:S04]  /*0140*/  IMAD.MOV.U32 R6, RZ, RZ, RZ ;  /* 0x000000ffff067224 */ /* 0x000fc800078e00ff */
[----:B------:R-:W-:-:S04]  /*0150*/  IMAD.IADD R9, R3, 0x1, R8 ;  /* 0x0000000103097824 */ /* 0x000fc800078e0208 */
[C---:B------:R-:W-:Y:S01]  /*0160*/  VIADD R15, R9.reuse, 0x80 ;  /* 0x00000080090f7836 */ /* 0x040fe20000000000 */
[----:B------:R-:W-:Y:S01]  /*0170*/  IADD3 R11, R9, 0x180, RZ ;  /* 0x00000180090b7810 */ /* 0x000fe20007ffe0ff */
[----:B------:R-:W-:Y:S02]  /*0180*/  VIADD R23, R9, 0x100 ;  /* 0x0000010009177836 */ /* 0x000fe40000000000 */
[----:B--2---:R-:W-:-:S04]  /*0190*/  IMAD.WIDE R14, R15, 0x4, R4 ;  /* 0x000000040f0e7825 */ /* 0x004fc800078e0204 */
[--C-:B------:R-:W-:Y:S01]  /*01a0*/  IMAD.WIDE R8, R9, 0x4, R4.reuse ;  /* 0x0000000409087825 */ /* 0x100fe200078e0204 */
[----:B------:R1:W2:Y:S03]  /*01b0*/  @!P0 LDG.E.EL R6, desc[UR6][R14.64] ;  /* 0x000000060e068981 */ /* 0x0002a6000c2e1900 */
[----:B------:R-:W-:-:S04]  /*01c0*/  IMAD.WIDE R22, R23, 0x4, R4 ;  /* 0x0000000417167825 */ /* 0x000fc800078e0204 */
[----:B------:R-:W-:Y:S01]  /*01d0*/  IMAD.WIDE R4, R11, 0x4, R4 ;  /* 0x000000040b047825 */ /* 0x000fe200078e0204 */
[----:B------:R-:W-:-:S03]  /*01e0*/  CS2R R10, SRZ ;  /* 0x00000000000a7805 */ /* 0x000fc6000001ff00 */
[----:B------:R-:W-:-:S03]  /*01f0*/  IMAD.MOV.U32 R12, RZ, RZ, RZ ;  /* 0x000000ffff0c7224 */ /* 0x000fc600078e00ff */
[----:B------:R3:W4:Y:S04]  /*0200*/  @!P0 LDG.E.EL R10, desc[UR6][R8.64] ;  /* 0x00000006080a8981 */ /* 0x000728000c2e1900 */
[----:B------:R-:W5:Y:S04]  /*0210*/  @!P0 LDG.E.EL R12, desc[UR6][R22.64] ;  /* 0x00000006160c8981 */ /* 0x000f68000c2e1900 */
[----:B------:R3:W5:Y:S01]  /*0220*/  @!P0 LDG.E.EL R11, desc[UR6][R4.64] ;  /* 0x00000006040b8981 */ /* 0x000762000c2e1900 */
[----:B------:R-:W3:Y:S01]  /*0230*/  S2UR UR5, SR_CgaCtaId ;  /* 0x00000000000579c3 */ /* 0x000ee20000008800 */
[----:B------:R-:W-:Y:S01]  /*0240*/  IMAD.SHL.U32 R18, R2, 0x10, RZ ;  /* 0x0000001002127824 */ /* 0x000fe200078e00ff */
[--C-:B-1----:R-:W-:Y:S01]  /*0250*/  SHF.R.U32.HI R15, RZ, 0x5, R2.reuse ;  /* 0x00000005ff0f7819 */ /* 0x102fe20000011602 */
[----:B------:R-:W-:Y:S01]  /*0260*/  UMOV UR4, 0x400 ;  /* 0x0000040000047882 */ /* 0x000fe20000000000 */
[----:B------:R-:W-:-:S02]  /*0270*/  SHF.R.U32.HI R20, RZ, 0x2, R2 ;  /* 0x00000002ff147819 */ /* 0x000fc40000011602 */
[----:B------:R-:W-:Y:S02]  /*0280*/  SGXT.U32 R15, R15, 0x2 ;  /* 0x000000020f0f781a */ /* 0x000fe40000000000 */
[----:B------:R-:W-:Y:S01]  /*0290*/  LOP3.LUT R13, R18, 0x1f0, RZ, 0xc0, !PT ;  /* 0x000001f0120d7812 */ /* 0x000fe200078ec0ff */
[----:B---3--:R-:W1:Y:S01]  /*02a0*/  LDC.64 R8, c[0x0][0x218] ;  /* 0x00008600ff087b82 */ /* 0x008e620000000a00 */
[----:B------:R-:W-:Y:S02]  /*02b0*/  SGXT.U32 R20, R20, 0x5 ;  /* 0x000000051414781a */ /* 0x000fe40000000000 */
[----:B0-----:R-:W-:Y:S02]  /*02c0*/  CS2R R4, SRZ ;  /* 0x0000000000047805 */ /* 0x001fe4000001ff00 */
[----:B------:R-:W-:Y:S02]  /*02d0*/  LOP3.LUT R15, R15, 0x1f0, R18, 0xf8, !PT ;  /* 0x000001f00f0f7812 */ /* 0x000fe400078ef812 */
[----:B------:R-:W-:-:S02]  /*02e0*/  LOP3.LUT R22, R7, R20, RZ, 0xfc, !PT ;  /* 0x0000001407167212 */ /* 0x000fc400078efcff */
[----:B------:R-:W-:Y:S02]  /*02f0*/  SHF.L.U32 R21, R2, 0x2, RZ ;  /* 0x0000000202157819 */ /* 0x000fe400000006ff */
[----:B------:R-:W-:Y:S02]  /*0300*/  SHF.R.S32.HI R19, RZ, 0x1f, R22 ;  /* 0x0000001fff137819 */ /* 0x000fe40000011416 */
[----:B------:R-:W-:Y:S02]  /*0310*/  LOP3.LUT R21, R21, 0xc, RZ, 0xc0, !PT ;  /* 0x0000000c15157812 */ /* 0x000fe400078ec0ff */
[----:B------:R-:W-:Y:S01]  /*0320*/  LEA.HI R19, R19, R22, RZ, 0x7 ;  /* 0x0000001613137211 */ /* 0x000fe200078f38ff */
[----:B------:R-:W-:Y:S01]  /*0330*/  UPRMT UR4, UR5, 0x654, UR4 ;  /* 0x0000065405047896 */ /* 0x000fe20008000004 */
[----:B------:R-:W-:Y:S02]  /*0340*/  ISETP.GE.AND P1, PT, R22, 0x200, PT ;  /* 0x000002001600780c */ /* 0x000fe40003f26270 */
[----:B------:R-:W-:-:S03]  /*0350*/  SHF.R.S32.HI R24, RZ, 0x7, R19 ;  /* 0x00000007ff187819 */ /* 0x000fc60000011413 */
[----:B------:R-:W-:Y:S02]  /*0360*/  VIADD R16, R13, UR4 ;  /* 0x000000040d107c36 */ /* 0x000fe40008000000 */
[----:B------:R-:W-:Y:S02]  /*0370*/  IMAD R13, R24, 0x10, R21 ;  /* 0x00000010180d7824 */ /* 0x000fe400078e0215 */
[----:B------:R-:W-:Y:S02]  /*0380*/  IMAD R16, R15, 0x4, R16 ;  /* 0x000000040f107824 */ /* 0x000fe400078e0210 */
[C---:B-1----:R-:W-:Y:S01]  /*0390*/  IMAD.WIDE R26, R13.reuse, 0x4, R8 ;  /* 0x000000040d1a7825 */ /* 0x042fe200078e0208 */
[----:B------:R-:W0:Y:S01]  /*03a0*/  LDC.64 R14, c[0x0][0x220] ;  /* 0x00008800ff0e7b82 */ /* 0x000e220000000a00 */
[----:B------:R-:W-:Y:S02]  /*03b0*/  CS2R R8, SRZ ;  /* 0x0000000000087805 */ /* 0x000fe4000001ff00 */
[----:B0-----:R-:W-:Y:S01]  /*03c0*/  IMAD.WIDE R14, R13, 0x4, R14 ;  /* 0x000000040d0e7825 */ /* 0x001fe200078e020e */
[----:B------:R-:W-:-:S02]  /*03d0*/  LEA.HI R17, R17, R22, RZ, 0x2 ;  /* 0x0000001611117211 */ /* 0x000fc400078f10ff */
[----:B------:R-:W-:-:S04]  /*03e0*/  LOP3.LUT R19, R19, 0xffffff80, RZ, 0xc0, !PT ;  /* 0xffffff8013137812 */ /* 0x000fc800078ec0ff */
[----:B------:R-:W-:Y:S02]  /*03f0*/  IADD3 R19, R22, -R19, RZ ;  /* 0x8000001316137210 */ /* 0x000fe40007ffe0ff */
[----:B--2---:R-:W-:-:S05]  /*0400*/  SEL R7, R6, RZ, !P0 ;  /* 0x000000ff06077207 */ /* 0x004fca0004000000 */
[----:B------:R0:W-:Y:S01]  /*0410*/  STS [R16+0x10], R7 ;  /* 0x0000100710007388 */ /* 0x0001e20000000800 */
[----:B----4-:R-:W-:Y:S02]  /*0420*/  SEL R25, R10, RZ, !P0 ;  /* 0x000000ff0a197207 */ /* 0x010fe40004000000 */
[----:B0-----:R-:W-:Y:S02]  /*0430*/  CS2R R6, SRZ ;  /* 0x0000000000067805 */ /* 0x001fe4000001ff00 */
[----:B-----5:R-:W-:Y:S01]  /*0440*/  SEL R29, R12, RZ, !P0 ;  /* 0x000000ff0c1d7207 */ /* 0x020fe20004000000 */
[----:B------:R-:W-:Y:S01]  /*0450*/  STS [R16], R25 ;  /* 0x0000001910007388 */ /* 0x000fe20000000800 */
[----:B------:R-:W0:Y:S01]  /*0460*/  LDC.64 R12, c[0x0][0x228] ;  /* 0x00008a00ff0c7b82 */ /* 0x000e220000000a00 */
[----:B------:R-:W-:Y:S02]  /*0470*/  SEL R23, R11, RZ, !P0 ;  /* 0x000000ff0b177207 */ /* 0x000fe40004000000 */
[----:B------:R-:W-:Y:S04]  /*0480*/  STS [R16+0x20], R29 ;  /* 0x0000201d10007388 */ /* 0x000fe80000000800 */
[----:B------:R1:W-:Y:S01]  /*0490*/  STS [R16+0x30], R23 ;  /* 0x0000301710007388 */ /* 0x0003e20000000800 */
[----:B------:R-:W-:Y:S06]  /*04a0*/  BAR.SYNC.DEFER_BLOCKING 0x0 ;  /* 0x0000000000007b1d */ /* 0x000fec0000010000 */
[----:B------:R2:W3:Y:S01]  /*04b0*/  @!P1 LDG.E.EL.128 R4, desc[UR6][R26.64] ;  /* 0x000000061a049981 */ /* 0x0004e2000c2e1d00 */
[----:B------:R-:W-:-:S06]  /*04c0*/  CS2R R10, SRZ ;  /* 0x00000000000a7805 */ /* 0x000fcc000001ff00 */
[----:B------:R4:W5:Y:S01]  /*04d0*/  @!P1 LDG.E.EL.128 R8, desc[UR6][R14.64] ;  /* 0x000000060e089981 */ /* 0x000962000c2e1d00 */
[----:B-1----:R-:W-:Y:S02]  /*04e0*/  LOP3.LUT R23, R17, 0xffffffc, RZ, 0xc0, !PT ;  /* 0x0ffffffc11177812 */ /* 0x002fe400078ec0ff */
[----:B------:R-:W1:Y:S03]  /*04f0*/  LDC.64 R16, c[0x0][0x230] ;  /* 0x00008c00ff107b82 */ /* 0x000e660000000a00 */
[----:B--2---:R-:W-:-:S04]  /*0500*/  IMAD.IADD R26, R22, 0x1, -R23 ;  /* 0x00000001161a7824 */ /* 0x004fc800078e0a17 */
[----:B------:R-:W-:Y:S01]  /*0510*/  IMAD R21, R26, 0x10, R21 ;  /* 0x000000101a157824 */ /* 0x000fe200078e0215 */
[----:B----4-:R-:W-:-:S03]  /*0520*/  CS2R R14, SRZ ;  /* 0x00000000000e7805 */ /* 0x010fc6000001ff00 */
[----:B------:R-:W-:-:S04]  /*0530*/  IMAD R21, R24, 0x40, R21 ;  /* 0x0000004018157824 */ /* 0x000fc800078e0215 */
[----:B0-----:R-:W-:Y:S01]  /*0540*/  IMAD.WIDE R22, R21, 0x4, R12 ;  /* 0x0000000415167825 */ /* 0x001fe200078e020c */
[----:B------:R-:W-:-:S03]  /*0550*/  CS2R R12, SRZ ;  /* 0x00000000000c7805 */ /* 0x000fc6000001ff00 */
[----:B------:R-:W-:-:S03]  /*0560*/  IMAD.MOV.U32 R21, RZ, RZ, RZ ;  /* 0x000000ffff157224 */ /* 0x000fc600078e00ff */
[----:B------:R-:W2:Y:S01]  /*0570*/  @!P1 LDG.E.EL.128 R12, desc[UR6][R22.64] ;  /* 0x00000006160c9981 */ /* 0x000ea2000c2e1d00 */
[----:B-1----:R-:W-:-:S05]  /*0580*/  IMAD.WIDE R24, R19, 0x4, R16 ;  /* 0x0000000413187825 */ /* 0x002fca00078e0210 */
[----:B------:R-:W4:Y:S01]  /*0590*/  @!P1 LDG.E.EL R21, desc[UR6][R24.64] ;  /* 0x0000000618159981 */ /* 0x000f22000c2e1900 */
[----:B------:R-:W-:Y:S02]  /*05a0*/  LOP3.LUT R16, R2, 0x7c, RZ, 0xc0, !PT ;  /* 0x0000007c02107812 */ /* 0x000fe400078ec0ff */
[----:B------:R-:W-:Y:S02]  /*05b0*/  LOP3.LUT R17, R18, 0x7f0, RZ, 0xc0, !PT ;  /* 0x000007f012117812 */ /* 0x000fe400078ec0ff */
[----:B------:R-:W-:-:S05]  /*05c0*/  LEA R16, R16, UR4, 0x2 ;  /* 0x0000000410107c11 */ /* 0x000fca000f8e10ff */
[----:B------:R-:W-:-:S06]  /*05d0*/  IMAD.IADD R16, R16, 0x1, R17 ;  /* 0x0000000110107824 */ /* 0x000fcc00078e0211 */
[----:B------:R-:W0:Y:S01]  /*05e0*/  LDS.128 R16, [R16] ;  /* 0x0000000010107984 */ /* 0x000e220000000c00 */
[----:B------:R-:W-:Y:S02]  /*05f0*/  ISETP.EQ.AND P0, PT, R3, RZ, !P0 ;  /* 0x000000ff0300720c */ /* 0x000fe40004702270 */
[----:B------:R-:W-:Y:S02]  /*0600*/  LEA R3, R20, UR4, 0x2 ;  /* 0x0000000414037c11 */ /* 0x000fe4000f8e10ff */
[----:B------:R-:W-:Y:S01]  /*0610*/  LOP3.LUT R2, R2, 0x1f, RZ, 0xc0, !PT ;  /* 0x0000001f02027812 */ /* 0x000fe200078ec0ff */
[----:B------:R-:W-:Y:S01]  /*0620*/  BAR.SYNC.DEFER_BLOCKING 0x0 ;  /* 0x0000000000007b1d */ /* 0x000fe20000010000 */
[----:B---3--:R-:W-:-:S05]  /*0630*/  SEL R26, R5, RZ, !P1 ;  /* 0x000000ff051a7207 */ /* 0x008fca0004800000 */
[----:B0-----:R-:W-:Y:S01]  /*0640*/  FADD R17, R17, -R26 ;  /* 0x8000001a11117221 */ /* 0x001fe20000000000 */
[----:B------:R-:W-:-:S03]  /*0650*/  SEL R5, R4, RZ, !P1 ;  /* 0x000000ff04057207 */ /* 0x000fc60004800000 */
[----:B------:R-:W-:Y:S02]  /*0660*/  FMUL R17, R17, 1.4426950216293334961 ;  /* 0x3fb8aa3b11117820 */ /* 0x000fe40000400000 */
[----:B------:R-:W-:-:S03]  /*0670*/  FADD R4, R16, -R5 ;  /* 0x8000000510047221 */ /* 0x000fc60000000000 */
[----:B------:R-:W-:Y:S02]  /*0680*/  FSETP.GEU.AND P5, PT, R17, -126, PT ;  /* 0xc2fc00001100780b */ /* 0x000fe40003fae000 */
[----:B------:R-:W-:Y:S01]  /*0690*/  SEL R5, R6, RZ, !P1 ;  /* 0x000000ff06057207 */ /* 0x000fe20004800000 */
[----:B------:R-:W-:-:S04]  /*06a0*/  FMUL R6, R4, 1.4426950216293334961 ;  /* 0x3fb8aa3b04067820 */ /* 0x000fc80000400000 */
[----:B------:R-:W-:Y:S01]  /*06b0*/  FADD R18, R18, -R5 ;  /* 0x8000000512127221 */ /* 0x000fe20000000000 */
[----:B------:R-:W-:-:S03]  /*06c0*/  FSETP.GEU.AND P6, PT, R6, -126, PT ;  /* 0xc2fc00000600780b */ /* 0x000fc60003fce000 */
[----:B------:R-:W-:Y:S02]  /*06d0*/  FMUL R5, R18, 1.4426950216293334961 ;  /* 0x3fb8aa3b12057820 */ /* 0x000fe40000400000 */
[----:B------:R-:W-:Y:S01]  /*06e0*/  @!P5 FMUL R17, R17, 0.5 ;  /* 0x3f0000001111d820 */ /* 0x000fe20000400000 */
[----:B-----5:R-:W-:-:S03]  /*06f0*/  SEL R9, R9, RZ, !P1 ;  /* 0x000000ff09097207 */ /* 0x020fc60004800000 */
[----:B------:R-:W0:Y:S01]  /*0700*/  MUFU.EX2 R4, R17 ;  /* 0x0000001100047308 */ /* 0x000e220000000800 */
[----:B------:R-:W-:Y:S02]  /*0710*/  FSETP.GEU.AND P3, PT, R5, -126, PT ;  /* 0xc2fc00000500780b */ /* 0x000fe40003f6e000 */
[----:B------:R-:W-:Y:S01]  /*0720*/  FSETP.GT.AND P4, PT, |R9|, 8.50705917302346158658e+37, PT ;  /* 0x7e8000000900780b */ /* 0x000fe20003f84200 */
[----:B------:R-:W-:Y:S01]  /*0730*/  @!P6 FMUL R6, R6, 0.5 ;  /* 0x3f0000000606e820 */ /* 0x000fe20000400000 */
[----:B------:R-:W-:-:S03]  /*0740*/  SEL R16, R7, RZ, !P1 ;  /* 0x000000ff07107207 */ /* 0x000fc60004800000 */
[----:B------:R-:W1:Y:S01]  /*0750*/  MUFU.EX2 R7, R6 ;  /* 0x0000000600077308 */ /* 0x000e620000000800 */
[----:B------:R-:W-:Y:S02]  /*0760*/  SEL R8, R8, RZ, !P1 ;  /* 0x000000ff08087207 */ /* 0x000fe40004800000 */
[----:B------:R-:W-:-:S03]  /*0770*/  FSETP.GEU.AND P2, PT, |R9|, 1.175494350822287508e-38, PT ;  /* 0x008000000900780b */ /* 0x000fc60003f4e200 */
[----:B------:R-:W-:Y:S01]  /*0780*/  @!P3 FMUL R5, R5, 0.5 ;  /* 0x3f0000000505b820 */ /* 0x000fe20000400000 */
[----:B0-----:R-:W-:Y:S01]  /*0790*/  @!P5 FMUL R4, R4, R4 ;  /* 0x000000040404d220 */ /* 0x001fe20000400000 */
[----:B------:R-:W-:Y:S01]  /*07a0*/  FSETP.GT.AND P5, PT, |R8|, 8.50705917302346158658e+37, PT ;  /* 0x7e8000000800780b */ /* 0x000fe20003fa4200 */
[----:B------:R-:W-:Y:S01]  /*07b0*/  FADD R19, R19, -R16 ;  /* 0x8000001013137221 */ /* 0x000fe20000000000 */
[----:B------:R-:W-:Y:S01]  /*07c0*/  @P4 FMUL R9, R9, 0.25 ;  /* 0x3e80000009094820 */ /* 0x000fe20000400000 */
[----:B------:R-:W-:Y:S01]  /*07d0*/  @P4 FMUL R4, R4, 0.25 ;  /* 0x3e80000004044820 */ /* 0x000fe20000400000 */
[----:B------:R-:W-:Y:S01]  /*07e0*/  FSETP.GEU.AND P4, PT, |R8|, 1.175494350822287508e-38, PT ;  /* 0x008000000800780b */ /* 0x000fe20003f8e200 */
[----:B------:R-:W0:Y:S01]  /*07f0*/  MUFU.EX2 R5, R5 ;  /* 0x0000000500057308 */ /* 0x000e220000000800 */
[----:B------:R-:W-:Y:S01]  /*0800*/  FMUL R19, R19, 1.4426950216293334961 ;  /* 0x3fb8aa3b13137820 */ /* 0x000fe20000400000 */
[----:B------:R-:W-:Y:S01]  /*0810*/  SEL R10, R10, RZ, !P1 ;  /* 0x000000ff0a0a7207 */ /* 0x000fe20004800000 */
[----:B-1----:R-:W-:Y:S01]  /*0820*/  @!P6 FMUL R7, R7, R7 ;  /* 0x000000070707e220 */ /* 0x002fe20000400000 */
[----:B------:R-:W-:Y:S01]  /*0830*/  @!P2 FMUL R9, R9, 16777216 ;  /* 0x4b8000000909a820 */ /* 0x000fe20000400000 */
[----:B------:R-:W-:Y:S01]  /*0840*/  @!P2 FMUL R4, R4, 16777216 ;  /* 0x4b8000000404a820 */ /* 0x000fe20000400000 */
[----:B------:R-:W-:-:S02]  /*0850*/  FSETP.GEU.AND P6, PT, R19, -126, PT ;  /* 0xc2fc00001300780b */ /* 0x000fc40003fce000 */
[----:B------:R-:W-:Y:S01]  /*0860*/  FSETP.GT.AND P2, PT, |R10|, 8.50705917302346158658e+37, PT ;  /* 0x7e8000000a00780b */ /* 0x000fe20003f44200 */
[----:B------:R-:W-:Y:S01]  /*0870*/  @P5 FMUL R8, R8, 0.25 ;  /* 0x3e80000008085820 */ /* 0x000fe20000400000 */
[----:B------:R-:W-:Y:S01]  /*0880*/  @P5 FMUL R7, R7, 0.25 ;  /* 0x3e80000007075820 */ /* 0x000fe20000400000 */
[----:B------:R-:W-:Y:S02]  /*0890*/  SEL R11, R11, RZ, !P1 ;  /* 0x000000ff0b0b7207 */ /* 0x000fe40004800000 */
[----:B------:R-:W-:Y:S01]  /*08a0*/  FSETP.GEU.AND P5, PT, |R10|, 1.175494350822287508e-38, PT ;  /* 0x008000000a00780b */ /* 0x000fe20003fae200 */
[----:B------:R-:W-:Y:S01]  /*08b0*/  @!P4 FMUL R8, R8, 16777216 ;  /* 0x4b8000000808c820 */ /* 0x000fe20000400000 */
[----:B------:R-:W-:Y:S01]  /*08c0*/  @!P4 FMUL R7, R7, 16777216 ;  /* 0x4b8000000707c820 */ /* 0x000fe20000400000 */
[----:B------:R-:W-:Y:S01]  /*08d0*/  FSETP.GT.AND P4, PT, |R11|, 8.50705917302346158658e+37, PT ;  /* 0x7e8000000b00780b */ /* 0x000fe20003f84200 */
[----:B0-----:R-:W-:Y:S01]  /*08e0*/  @!P3 FMUL R5, R5, R5 ;  /* 0x000000050505b220 */ /* 0x001fe20000400000 */
[----:B------:R-:W-:Y:S01]  /*08f0*/  FSETP.GEU.AND P3, PT, |R11|, 1.175494350822287508e-38, PT ;  /* 0x008000000b00780b */ /* 0x000fe20003f6e200 */
[----:B------:R-:W-:-:S02]  /*0900*/  @!P6 FMUL R19, R19, 0.5 ;  /* 0x3f0000001313e820 */ /* 0x000fc40000400000 */
[----:B------:R-:W-:Y:S01]  /*0910*/  @P2 FMUL R10, R10, 0.25 ;  /* 0x3e8000000a0a2820 */ /* 0x000fe20000400000 */
[----:B------:R-:W0:Y:S04]  /*0920*/  MUFU.RCP R9, R9 ;  /* 0x0000000900097308 */ /* 0x000e280000001000 */
[----:B------:R-:W-:-:S04]  /*0930*/  @!P5 FMUL R10, R10, 16777216 ;  /* 0x4b8000000a0ad820 */ /* 0x000fc80000400000 */
[----:B------:R-:W1:Y:S01]  /*0940*/  MUFU.EX2 R6, R19 ;  /* 0x0000001300067308 */ /* 0x000e620000000800 */
[----:B------:R-:W-:-:S04]  /*0950*/  @P4 FMUL R11, R11, 0.25 ;  /* 0x3e8000000b0b4820 */ /* 0x000fc80000400000 */
[----:B------:R-:W-:-:S03]  /*0960*/  @!P3 FMUL R11, R11, 16777216 ;  /* 0x4b8000000b0bb820 */ /* 0x000fc60000400000 */
[----:B------:R-:W3:Y:S01]  /*0970*/  MUFU.RCP R8, R8 ;  /* 0x0000000800087308 */ /* 0x000ee20000001000 */
[----:B--2---:R-:W-:-:S07]  /*0980*/  SEL R16, R13, RZ, !P1 ;  /* 0x000000ff0d107207 */ /* 0x004fce0004800000 */
[----:B------:R-:W2:Y:S01]  /*0990*/  MUFU.RCP R10, R10 ;  /* 0x0000000a000a7308 */ /* 0x000ea20000001000 */
[----:B0-----:R-:W-:Y:S01]  /*09a0*/  FMUL R9, R9, R4 ;  /* 0x0000000409097220 */ /* 0x001fe20000400000 */
[----:B------:R-:W-:Y:S01]  /*09b0*/  @P2 FMUL R5, R5, 0.25 ;  /* 0x3e80000005052820 */ /* 0x000fe20000400000 */
[----:B------:R-:W-:Y:S01]  /*09c0*/  SEL R12, R12, RZ, !P1 ;  /* 0x000000ff0c0c7207 */ /* 0x000fe20004800000 */
[----:B----4-:R-:W-:Y:S01]  /*09d0*/  FADD R4, R16, -R21 ;  /* 0x8000001510047221 */ /* 0x010fe20000000000 */
[----:B-1----:R-:W-:-:S03]  /*09e0*/  @!P6 FMUL R6, R6, R6 ;  /* 0x000000060606e220 */ /* 0x002fc60000400000 */
[----:B------:R-:W0:Y:S01]  /*09f0*/  MUFU.RCP R11, R11 ;  /* 0x0000000b000b7308 */ /* 0x000e220000001000 */
[----:B---3--:R-:W-:Y:S01]  /*0a00*/  FMUL R8, R8, R7 ;  /* 0x0000000708087220 */ /* 0x008fe20000400000 */
[----:B------:R-:W-:Y:S01]  /*0a10*/  @!P5 FMUL R5, R5, 16777216 ;  /* 0x4b8000000505d820 */ /* 0x000fe20000400000 */
[----:B------:R-:W-:Y:S01]  /*0a20*/  SEL R14, R14, RZ, !P1 ;  /* 0x000000ff0e0e7207 */ /* 0x000fe20004800000 */
[----:B------:R-:W-:Y:S01]  /*0a30*/  FMUL R9, R9, R4 ;  /* 0x0000000409097220 */ /* 0x000fe20000400000 */
[----:B------:R-:W-:Y:S01]  /*0a40*/  @P4 FMUL R6, R6, 0.25 ;  /* 0x3e80000006064820 */ /* 0x000fe20000400000 */
[----:B------:R-:W-:Y:S01]  /*0a50*/  FADD R7, R12, -R21 ;  /* 0x800000150c077221 */ /* 0x000fe20000000000 */
[----:B--2---:R-:W-:Y:S01]  /*0a60*/  FMUL R10, R10, R5 ;  /* 0x000000050a0a7220 */ /* 0x004fe20000400000 */
[----:B------:R-:W-:Y:S01]  /*0a70*/  SEL R4, R15, RZ, !P1 ;  /* 0x000000ff0f047207 */ /* 0x000fe20004800000 */
[----:B------:R-:W-:Y:S01]  /*0a80*/  @!P3 FMUL R6, R6, 16777216 ;  /* 0x4b8000000606b820 */ /* 0x000fe20000400000 */
[----:B------:R-:W-:Y:S01]  /*0a90*/  FFMA R7, R8, R7, R9 ;  /* 0x0000000708077223 */ /* 0x000fe20000000009 */
[----:B------:R-:W-:-:S02]  /*0aa0*/  FADD R5, R14, -R21 ;  /* 0x800000150e057221 */ /* 0x000fc40000000000 */
[----:B------:R-:W-:Y:S01]  /*0ab0*/  FADD R4, R4, -R21 ;  /* 0x8000001504047221 */ /* 0x000fe20000000000 */
[----:B0-----:R-:W-:Y:S01]  /*0ac0*/  FMUL R11, R11, R6 ;  /* 0x000000060b0b7220 */ /* 0x001fe20000400000 */
[----:B------:R-:W-:-:S04]  /*0ad0*/  FFMA R10, R10, R5, R7 ;  /* 0x000000050a0a7223 */ /* 0x000fc80000000007 */
[----:B------:R-:W-:-:S05]  /*0ae0*/  FFMA R4, R11, R4, R10 ;  /* 0x000000040b047223 */ /* 0x000fca000000000a */
[----:B------:R-:W-:-:S05]  /*0af0*/  FSEL R4, R4, RZ, !P1 ;  /* 0x000000ff04047208 */ /* 0x000fca0004800000 */
[----:B------:R-:W0:Y:S02]  /*0b00*/  SHFL.BFLY PT, R5, R4, 0x2, 0x1f ;  /* 0x0c401f0004057f89 */ /* 0x000e2400000e0000 */
[----:B0-----:R-:W-:-:S05]  /*0b10*/  FADD R5, R4, R5 ;  /* 0x0000000504057221 */ /* 0x001fca0000000000 */
[----:B------:R-:W0:Y:S02]  /*0b20*/  SHFL.BFLY PT, R6, R5, 0x1, 0x1f ;  /* 0x0c201f0005067f89 */ /* 0x000e2400000e0000 */
[----:B0-----:R-:W-:-:S05]  /*0b30*/  FADD R6, R5, R6 ;  /* 0x0000000605067221 */ /* 0x001fca0000000000 */
[----:B------:R0:W-:Y:S01]  /*0b40*/  STS [R3], R6 ;  /* 0x0000000603007388 */ /* 0x0001e20000000800 */
[----:B------:R-:W-:Y:S01]  /*0b50*/  LEA R7, R2, UR4, 0x2 ;  /* 0x0000000402077c11 */ /* 0x000fe2000f8e10ff */
[----:B------:R-:W-:Y:S06]  /*0b60*/  BAR.SYNC.DEFER_BLOCKING 0x0 ;  /* 0x0000000000007b1d */ /* 0x000fec0000010000 */
[----:B0-----:R-:W-:Y:S05]  /*0b70*/  @!P0 EXIT ;  /* 0x000000000000894d */ /* 0x001fea0003800000 */
[----:B------:R-:W0:Y:S01]  /*0b80*/  LDS R7, [R7] ;  /* 0x0000000007077984 */ /* 0x000e220000000800 */
[----:B------:R-:W1:Y:S02]  /*0b90*/  LDC.64 R2, c[0x0][0x238] ;  /* 0x00008e00ff027b82 */ /* 0x000e640000000a00 */
[----:B-1----:R-:W-:-:S05]  /*0ba0*/  IMAD.WIDE R2, R0, 0x4, R2 ;  /* 0x0000000400027825 */ /* 0x002fca00078e0202 */
[----:B0-----:R-:W-:Y:S01]  /*0bb0*/  STG.E desc[UR6][R2.64], R7 ;  /* 0x0000000702007986 */ /* 0x001fe2000c101906 */
[----:B------:R-:W-:Y:S05]  /*0bc0*/  EXIT ;  /* 0x000000000000794d */ /* 0x000fea0003800000 */
.L_x_0:
[----:B------:R-:W-:-:S00]  /*0bd0*/  BRA `(.L_x_0) ;  /* 0xfffffffc00fc7947 */ /* 0x000fc0000383ffff */
[----:B------:R-:W-:-:S00]  /*0be0*/  NOP ;  /* 0x0000000000007918 */ /* 0x000fc00000000000 */
        /* <DEDUP_REMOVED lines=9> */
.L_x_1:


//--------------------- .nv.shared.triton_per_fused_mul_sub_sum_2 --------------------------
	.section	.nv.shared.triton_per_fused_mul_sub_sum_2,"aw",@nobits
	.sectionflags	@""
	.align	16
	.zero		1024


//--------------------- .nv.constant0.triton_per_fused_mul_sub_sum_2 --------------------------
	.section	.nv.constant0.triton_per_fused_mul_sub_sum_2,"a",@progbits
	.sectionflags	@""
	.align	4
.nv.constant0.triton_per_fused_mul_sub_sum_2:
	.zero		584
